	.headerflags	@"EF_CUDA_TEXMODE_UNIFIED EF_CUDA_64BIT_ADDRESS EF_CUDA_ACCELERATORS EF_CUDA_SM90 EF_CUDA_VIRTUAL_SM(EF_CUDA_SM90)"
	.elftype	@"ET_EXEC"


//--------------------- .nv.info                  --------------------------
	.section	.nv.info,"",@"SHT_CUDA_INFO"
	.align	4


	//----- nvinfo : EIATTR_REGCOUNT
	.align		4
        /*0000*/ 	.byte	0x04, 0x2f
        /*0002*/ 	.short	(.L_1 - .L_0)
	.align		4
.L_0:
        /*0004*/ 	.word	index@(triton_poi_fused_convolution_max_pool2d_with_indices_relu_7)
        /*0008*/ 	.word	0x00000020


	//----- nvinfo : EIATTR_MIN_STACK_SIZE
	.align		4
.L_1:
        /*000c*/ 	.byte	0x04, 0x12
        /*000e*/ 	.short	(.L_3 - .L_2)
	.align		4
.L_2:
        /*0010*/ 	.word	index@(triton_poi_fused_convolution_max_pool2d_with_indices_relu_7)
        /*0014*/ 	.word	0x00000000


	//----- nvinfo : EIATTR_FRAME_SIZE
	.align		4
.L_3:
        /*0018*/ 	.byte	0x04, 0x11
        /*001a*/ 	.short	(.L_5 - .L_4)
	.align		4
.L_4:
        /*001c*/ 	.word	index@(triton_poi_fused_convolution_max_pool2d_with_indices_relu_7)
        /*0020*/ 	.word	0x00000000


	//----- nvinfo : EIATTR_MIN_STACK_SIZE
	.align		4
.L_5:
        /*0024*/ 	.byte	0x04, 0x12
        /*0026*/ 	.short	(.L_7 - .L_6)
	.align		4
.L_6:
        /*0028*/ 	.word	index@(triton_poi_fused_convolution_max_pool2d_with_indices_relu_7)
        /*002c*/ 	.word	0x00000000
.L_7:


//--------------------- .nv.info.triton_poi_fused_convolution_max_pool2d_with_indices_relu_7 --------------------------
	.section	.nv.info.triton_poi_fused_convolution_max_pool2d_with_indices_relu_7,"",@"SHT_CUDA_INFO"
	.sectionflags	@""
	.align	4


	//----- nvinfo : EIATTR_CUDA_API_VERSION
	.align		4
        /*0000*/ 	.byte	0x04, 0x37
        /*0002*/ 	.short	(.L_9 - .L_8)
.L_8:
        /*0004*/ 	.word	0x0000007c


	//----- nvinfo : EIATTR_KPARAM_INFO
	.align		4
.L_9:
        /*0008*/ 	.byte	0x04, 0x17
        /*000a*/ 	.short	(.L_11 - .L_10)
.L_10:
        /*000c*/ 	.word	0x00000000
        /*0010*/ 	.short	0x0005
        /*0012*/ 	.short	0x0024
        /*0014*/ 	.byte	0x00, 0xf0, 0x11, 0x00


	//----- nvinfo : EIATTR_KPARAM_INFO
	.align		4
.L_11:
        /*0018*/ 	.byte	0x04, 0x17
        /*001a*/ 	.short	(.L_13 - .L_12)
.L_12:
        /*001c*/ 	.word	0x00000000
        /*0020*/ 	.short	0x0004
        /*0022*/ 	.short	0x0020
        /*0024*/ 	.byte	0x00, 0xf0, 0x11, 0x00


	//----- nvinfo : EIATTR_KPARAM_INFO
	.align		4
.L_13:
        /*0028*/ 	.byte	0x04, 0x17
        /*002a*/ 	.short	(.L_15 - .L_14)
.L_14:
        /*002c*/ 	.word	0x00000000
        /*0030*/ 	.short	0x0003
        /*0032*/ 	.short	0x0018
        /*0034*/ 	.byte	0x00, 0xf4, 0x21, 0x00


	//----- nvinfo : EIATTR_KPARAM_INFO
	.align		4
.L_15:
        /*0038*/ 	.byte	0x04, 0x17
        /*003a*/ 	.short	(.L_17 - .L_16)
.L_16:
        /*003c*/ 	.word	0x00000000
        /*0040*/ 	.short	0x0002
        /*0042*/ 	.short	0x0010
        /*0044*/ 	.byte	0x00, 0xf4, 0x21, 0x00


	//----- nvinfo : EIATTR_KPARAM_INFO
	.align		4
.L_17:
        /*0048*/ 	.byte	0x04, 0x17
        /*004a*/ 	.short	(.L_19 - .L_18)
.L_18:
        /*004c*/ 	.word	0x00000000
        /*0050*/ 	.short	0x0001
        /*0052*/ 	.short	0x0008
        /*0054*/ 	.byte	0x00, 0xf4, 0x21, 0x00


	//----- nvinfo : EIATTR_KPARAM_INFO
	.align		4
.L_19:
        /*0058*/ 	.byte	0x04, 0x17
        /*005a*/ 	.short	(.L_21 - .L_20)
.L_20:
        /*005c*/ 	.word	0x00000000
        /*0060*/ 	.short	0x0000
        /*0062*/ 	.short	0x0000
        /*0064*/ 	.byte	0x00, 0xf4, 0x21, 0x00


	//----- nvinfo : EIATTR_SPARSE_MMA_MASK
	.align		4
.L_21:
        /*0068*/ 	.byte	0x03, 0x50
        /*006a*/ 	.short	0x0000


	//----- nvinfo : EIATTR_MAXREG_COUNT
	.align		4
        /*006c*/ 	.byte	0x03, 0x1b
        /*006e*/ 	.short	0x00ff


	//----- nvinfo : EIATTR_EXIT_INSTR_OFFSETS
	.align		4
        /*0070*/ 	.byte	0x04, 0x1c
        /*0072*/ 	.short	(.L_23 - .L_22)


	//   ....[0]....
.L_22:
        /*0074*/ 	.word	0x00000730


	//   ....[1]....
        /*0078*/ 	.word	0x00000750


	//----- nvinfo : EIATTR_REQNTID
	.align		4
.L_23:
        /*007c*/ 	.byte	0x04, 0x10
        /*007e*/ 	.short	(.L_25 - .L_24)
.L_24:
        /*0080*/ 	.word	0x00000080
        /*0084*/ 	.word	0x00000001
        /*0088*/ 	.word	0x00000001


	//----- nvinfo : EIATTR_CBANK_PARAM_SIZE
	.align		4
.L_25:
        /*008c*/ 	.byte	0x03, 0x19
        /*008e*/ 	.short	0x0028


	//----- nvinfo : EIATTR_PARAM_CBANK
	.align		4
        /*0090*/ 	.byte	0x04, 0x0a
        /*0092*/ 	.short	(.L_27 - .L_26)
	.align		4
.L_26:
        /*0094*/ 	.word	index@(.nv.constant0.triton_poi_fused_convolution_max_pool2d_with_indices_relu_7)
        /*0098*/ 	.short	0x0210
        /*009a*/ 	.short	0x0028


	//----- nvinfo : EIATTR_SW_WAR
	.align		4
.L_27:
        /*009c*/ 	.byte	0x04, 0x36
        /*009e*/ 	.short	(.L_29 - .L_28)
.L_28:
        /*00a0*/ 	.word	0x00000008
.L_29:


//--------------------- .nv.callgraph             --------------------------
	.section	.nv.callgraph,"",@"SHT_CUDA_CALLGRAPH"
	.align	4
	.sectionentsize	8
	.align		4
        /*0000*/ 	.word	0x00000000
	.align		4
        /*0004*/ 	.word	0xffffffff
	.align		4
        /*0008*/ 	.word	0x00000000
	.align		4
        /*000c*/ 	.word	0xfffffffe
	.align		4
        /*0010*/ 	.word	0x00000000
	.align		4
        /*0014*/ 	.word	0xfffffffd
	.align		4
        /*0018*/ 	.word	0x00000000
	.align		4
        /*001c*/ 	.word	0xfffffffc


//--------------------- .text.triton_poi_fused_convolution_max_pool2d_with_indices_relu_7 --------------------------
	.section	.text.triton_poi_fused_convolution_max_pool2d_with_indices_relu_7,"ax",@progbits
	.sectionflags	@"SHF_BARRIERS=1"
	.align	128
        .global         triton_poi_fused_convolution_max_pool2d_with_indices_relu_7
        .type           triton_poi_fused_convolution_max_pool2d_with_indices_relu_7,@function
        .size           triton_poi_fused_convolution_max_pool2d_with_indices_relu_7,(.L_x_1 - triton_poi_fused_convolution_max_pool2d_with_indices_relu_7)
        .other          triton_poi_fused_convolution_max_pool2d_with_indices_relu_7,@"STO_CUDA_ENTRY STV_DEFAULT"
triton_poi_fused_convolution_max_pool2d_with_indices_relu_7:
.text.triton_poi_fused_convolution_max_pool2d_with_indices_relu_7:
[----:B------:R-:W0:Y:S01]  /*0000*/  LDC R1, c[0x0][0x28] ;  /* 0x00000a00ff017b82 */ /* 0x000e220000000800 */
[----:B------:R-:W1:Y:S07]  /*0010*/  S2R R17, SR_CTAID.Y ;  /* 0x0000000000117919 */ /* 0x000e6e0000002600 */
[----:B------:R-:W2:Y:S01]  /*0020*/  LDC.64 R24, c[0x0][0x218] ;  /* 0x00008600ff187b82 */ /* 0x000ea20000000a00 */
[----:B------:R-:W-:Y:S02]  /*0030*/  CS2R R8, SRZ ;  /* 0x0000000000087805 */ /* 0x000fe4000001ff00 */
[----:B------:R-:W-:Y:S01]  /*0040*/  CS2R R10, SRZ ;  /* 0x00000000000a7805 */ /* 0x000fe2000001ff00 */
[----:B------:R-:W3:Y:S01]  /*0050*/  S2R R2, SR_TID.X ;  /* 0x0000000000027919 */ /* 0x000ee20000002100 */
[----:B------:R-:W-:Y:S01]  /*0060*/  ULDC.64 UR6, c[0x0][0x208] ;  /* 0x0000820000067ab9 */ /* 0x000fe20000000a00 */
[----:B------:R-:W-:-:S02]  /*0070*/  CS2R R12, SRZ ;  /* 0x00000000000c7805 */ /* 0x000fc4000001ff00 */
[----:B------:R-:W-:Y:S01]  /*0080*/  CS2R R14, SRZ ;  /* 0x00000000000e7805 */ /* 0x000fe2000001ff00 */
[----:B------:R-:W4:Y:S01]  /*0090*/  S2R R7, SR_CTAID.X ;  /* 0x0000000000077919 */ /* 0x000f220000002500 */
[----:B------:R-:W5:Y:S01]  /*00a0*/  LDC.64 R20, c[0x0][0x210] ;  /* 0x00008400ff147b82 */ /* 0x000f620000000a00 */
[----:B-1----:R-:W-:Y:S02]  /*00b0*/  IMAD.SHL.U32 R17, R17, 0x200, RZ ;  /* 0x0000020011117824 */ /* 0x002fe400078e00ff */
[----:B---3--:R-:W-:-:S05]  /*00c0*/  IMAD.SHL.U32 R0, R2, 0x4, RZ ;  /* 0x0000000402007824 */ /* 0x008fca00078e00ff */
[----:B------:R-:W-:-:S04]  /*00d0*/  LOP3.LUT R3, R17, 0x1fc, R0, 0xf8, !PT ;  /* 0x000001fc11037812 */ /* 0x000fc800078ef800 */
[----:B------:R-:W-:Y:S02]  /*00e0*/  SHF.R.S32.HI R0, RZ, 0x1f, R3 ;  /* 0x0000001fff007819 */ /* 0x000fe40000011403 */
[----:B------:R-:W-:Y:S02]  /*00f0*/  ISETP.GE.AND P0, PT, R3, 0x200, PT ;  /* 0x000002000300780c */ /* 0x000fe40003f06270 */
[----:B------:R-:W-:-:S04]  /*0100*/  LEA.HI R0, R0, R3, RZ, 0x7 ;  /* 0x0000000300007211 */ /* 0x000fc800078f38ff */
[C---:B------:R-:W-:Y:S01]  /*0110*/  LOP3.LUT R4, R0.reuse, 0xffffff80, RZ, 0xc0, !PT ;  /* 0xffffff8000047812 */ /* 0x040fe200078ec0ff */
[----:B------:R-:W-:Y:S02]  /*0120*/  IMAD.SHL.U32 R6, R0, 0x400, RZ ;  /* 0x0000040000067824 */ /* 0x000fe400078e00ff */
[----:B----4-:R-:W-:Y:S02]  /*0130*/  IMAD.SHL.U32 R0, R7, 0x2, RZ ;  /* 0x0000000207007824 */ /* 0x010fe400078e00ff */
[----:B------:R-:W-:Y:S01]  /*0140*/  IMAD.IADD R5, R3, 0x1, -R4 ;  /* 0x0000000103057824 */ /* 0x000fe200078e0a04 */
[----:B------:R-:W-:Y:S01]  /*0150*/  LOP3.LUT R6, R6, 0xfffe0000, RZ, 0xc0, !PT ;  /* 0xfffe000006067812 */ /* 0x000fe200078ec0ff */
[C---:B------:R-:W-:Y:S01]  /*0160*/  VIADD R3, R0.reuse, 0x1 ;  /* 0x0000000100037836 */ /* 0x040fe20000000000 */
[----:B------:R-:W-:Y:S01]  /*0170*/  ISETP.LT.AND P2, PT, R0, 0x400, !P0 ;  /* 0x000004000000780c */ /* 0x000fe20004741270 */
[----:B--2---:R-:W-:-:S03]  /*0180*/  IMAD.WIDE R24, R5, 0x4, R24 ;  /* 0x0000000405187825 */ /* 0x004fc600078e0218 */
[----:B------:R-:W-:Y:S01]  /*0190*/  ISETP.LT.AND P1, PT, R3, 0x400, !P0 ;  /* 0x000004000300780c */ /* 0x000fe20004721270 */
[----:B------:R-:W-:Y:S01]  /*01a0*/  IMAD.IADD R6, R5, 0x1, R6 ;  /* 0x0000000105067824 */ /* 0x000fe200078e0206 */
[----:B------:R-:W-:Y:S01]  /*01b0*/  CS2R R4, SRZ ;  /* 0x0000000000047805 */ /* 0x000fe2000001ff00 */
[----:B------:R1:W2:Y:S02]  /*01c0*/  @!P0 LDG.E.EL.128 R8, desc[UR6][R24.64] ;  /* 0x0000000618088981 */ /* 0x0002a4000c2e1d00 */
[----:B------:R-:W-:Y:S01]  /*01d0*/  IMAD R18, R7, 0x100, R6 ;  /* 0x0000010007127824 */ /* 0x000fe200078e0206 */
[----:B------:R-:W-:-:S03]  /*01e0*/  CS2R R6, SRZ ;  /* 0x0000000000067805 */ /* 0x000fc6000001ff00 */
[C---:B------:R-:W-:Y:S02]  /*01f0*/  VIADD R16, R18.reuse, 0x80 ;  /* 0x0000008012107836 */ /* 0x040fe40000000000 */
[----:B-----5:R-:W-:-:S04]  /*0200*/  IMAD.WIDE R22, R18, 0x4, R20 ;  /* 0x0000000412167825 */ /* 0x020fc800078e0214 */
[----:B------:R-:W-:Y:S01]  /*0210*/  IMAD.WIDE R20, R16, 0x4, R20 ;  /* 0x0000000410147825 */ /* 0x000fe200078e0214 */
[----:B------:R3:W2:Y:S04]  /*0220*/  @P2 LDG.E.EL.128 R4, desc[UR6][R22.64] ;  /* 0x0000000616042981 */ /* 0x0006a8000c2e1d00 */
[----:B------:R-:W4:Y:S01]  /*0230*/  @P1 LDG.E.EL.128 R12, desc[UR6][R20.64] ;  /* 0x00000006140c1981 */ /* 0x000f22000c2e1d00 */
[----:B------:R-:W5:Y:S01]  /*0240*/  S2R R19, SR_TID.X ;  /* 0x0000000000137919 */ /* 0x000f620000002100 */
[----:B------:R-:W1:Y:S01]  /*0250*/  S2UR UR5, SR_CgaCtaId ;  /* 0x00000000000579c3 */ /* 0x000e620000008800 */
[----:B------:R-:W-:Y:S02]  /*0260*/  UMOV UR4, 0x400 ;  /* 0x0000040000047882 */ /* 0x000fe40000000000 */
[----:B01----:R-:W-:Y:S01]  /*0270*/  UPRMT UR4, UR5, 0x654, UR4 ;  /* 0x0000065405047896 */ /* 0x003fe20008000004 */
[----:B-----5:R-:W-:-:S02]  /*0280*/  IMAD.SHL.U32 R3, R19, 0x8, RZ ;  /* 0x0000000813037824 */ /* 0x020fc400078e00ff */
[----:B------:R-:W-:-:S03]  /*0290*/  IMAD.SHL.U32 R19, R19, 0x2, RZ ;  /* 0x0000000213137824 */ /* 0x000fc600078e00ff */
[----:B------:R-:W-:-:S04]  /*02a0*/  LOP3.LUT R3, R3, 0x3f8, RZ, 0xc0, !PT ;  /* 0x000003f803037812 */ /* 0x000fc800078ec0ff */
[----:B------:R-:W-:Y:S02]  /*02b0*/  LEA R24, R3, UR4, 0x1 ;  /* 0x0000000403187c11 */ /* 0x000fe4000f8e08ff */
[----:B------:R-:W-:-:S03]  /*02c0*/  LOP3.LUT R26, R19, 0xfe, RZ, 0xc0, !PT ;  /* 0x000000fe131a7812 */ /* 0x000fc600078ec0ff */
[----:B------:R-:W-:Y:S01]  /*02d0*/  IMAD R19, R3, 0x4, R24 ;  /* 0x0000000403137824 */ /* 0x000fe200078e0218 */
[----:B---3--:R-:W-:-:S05]  /*02e0*/  LEA R23, R26, UR4, 0x1 ;  /* 0x000000041a177c11 */ /* 0x008fca000f8e08ff */
[----:B------:R-:W-:Y:S01]  /*02f0*/  IMAD R3, R26, 0x4, R23 ;  /* 0x000000041a037824 */ /* 0x000fe200078e0217 */
[----:B------:R-:W-:Y:S01]  /*0300*/  LOP3.LUT R17, R17, 0x7f, R2, 0xf8, !PT ;  /* 0x0000007f11117812 */ /* 0x000fe200078ef802 */
[----:B------:R-:W0:Y:S04]  /*0310*/  LDC.64 R26, c[0x0][0x228] ;  /* 0x00008a00ff1a7b82 */ /* 0x000e280000000a00 */
[C---:B------:R-:W-:Y:S01]  /*0320*/  IMAD R29, R17.reuse, 0x400, R0 ;  /* 0x00000400111d7824 */ /* 0x040fe200078e0200 */
[----:B------:R-:W-:Y:S02]  /*0330*/  LOP3.LUT R2, R17, 0x100, RZ, 0xfc, !PT ;  /* 0x0000010011027812 */ /* 0x000fe400078efcff */
[C---:B--2---:R-:W-:Y:S01]  /*0340*/  FSETP.GEU.AND P6, PT, R9.reuse, -R5, PT ;  /* 0x800000050900720b */ /* 0x044fe20003fce000 */
[C---:B------:R-:W-:Y:S01]  /*0350*/  FADD R5, R9.reuse, R5 ;  /* 0x0000000509057221 */ /* 0x040fe20000000000 */
[C---:B------:R-:W-:Y:S01]  /*0360*/  FSETP.GEU.AND P5, PT, R8.reuse, -R4, PT ;  /* 0x800000040800720b */ /* 0x040fe20003fae000 */
[----:B------:R-:W-:Y:S01]  /*0370*/  FADD R4, R8, R4 ;  /* 0x0000000408047221 */ /* 0x000fe20000000000 */
[C---:B------:R-:W-:Y:S01]  /*0380*/  FSETP.GEU.AND P4, PT, R10.reuse, -R6, PT ;  /* 0x800000060a00720b */ /* 0x040fe20003f8e000 */
[----:B------:R-:W-:Y:S01]  /*0390*/  FADD R6, R10, R6 ;  /* 0x000000060a067221 */ /* 0x000fe20000000000 */
[C---:B----4-:R-:W-:Y:S01]  /*03a0*/  FSETP.GEU.AND P3, PT, R9.reuse, -R13, PT ;  /* 0x8000000d0900720b */ /* 0x050fe20003f6e000 */
[----:B------:R-:W-:Y:S01]  /*03b0*/  FADD R13, R9, R13 ;  /* 0x0000000d090d7221 */ /* 0x000fe20000000000 */
[C---:B------:R-:W-:Y:S01]  /*03c0*/  FSETP.GEU.AND P0, PT, R8.reuse, -R12, PT ;  /* 0x8000000c0800720b */ /* 0x040fe20003f0e000 */
[----:B------:R-:W-:Y:S01]  /*03d0*/  FADD R12, R8, R12 ;  /* 0x0000000c080c7221 */ /* 0x000fe20000000000 */
[----:B------:R-:W-:-:S02]  /*03e0*/  FSEL R9, R5, RZ, P6 ;  /* 0x000000ff05097208 */ /* 0x000fc40003000000 */
[C---:B------:R-:W-:Y:S01]  /*03f0*/  FSETP.GEU.AND P6, PT, R10.reuse, -R14, PT ;  /* 0x8000000e0a00720b */ /* 0x040fe20003fce000 */
[----:B------:R-:W-:Y:S01]  /*0400*/  FADD R14, R10, R14 ;  /* 0x0000000e0a0e7221 */ /* 0x000fe20000000000 */
[----:B------:R-:W-:Y:S02]  /*0410*/  FSEL R8, R4, RZ, P5 ;  /* 0x000000ff04087208 */ /* 0x000fe40002800000 */
[C---:B------:R-:W-:Y:S01]  /*0420*/  FSETP.GEU.AND P5, PT, R11.reuse, -R7, PT ;  /* 0x800000070b00720b */ /* 0x040fe20003fae000 */
[C---:B------:R-:W-:Y:S01]  /*0430*/  FADD R7, R11.reuse, R7 ;  /* 0x000000070b077221 */ /* 0x040fe20000000000 */
[----:B------:R-:W-:Y:S02]  /*0440*/  FSEL R10, R6, RZ, P4 ;  /* 0x000000ff060a7208 */ /* 0x000fe40002000000 */
[C---:B------:R-:W-:Y:S01]  /*0450*/  FSETP.GEU.AND P4, PT, R11.reuse, -R15, PT ;  /* 0x8000000f0b00720b */ /* 0x040fe20003f8e000 */
[----:B------:R-:W-:Y:S01]  /*0460*/  FADD R15, R11, R15 ;  /* 0x0000000f0b0f7221 */ /* 0x000fe20000000000 */
[----:B------:R-:W-:-:S02]  /*0470*/  FSEL R11, R7, RZ, P5 ;  /* 0x000000ff070b7208 */ /* 0x000fc40002800000 */
[----:B------:R-:W-:Y:S02]  /*0480*/  FSEL R4, R12, RZ, P0 ;  /* 0x000000ff0c047208 */ /* 0x000fe40000000000 */
[----:B------:R-:W-:Y:S02]  /*0490*/  FSEL R5, R13, RZ, P3 ;  /* 0x000000ff0d057208 */ /* 0x000fe40001800000 */
[----:B------:R-:W-:Y:S02]  /*04a0*/  FSEL R6, R14, RZ, P6 ;  /* 0x000000ff0e067208 */ /* 0x000fe40003000000 */
[----:B------:R-:W-:Y:S01]  /*04b0*/  FSEL R7, R15, RZ, P4 ;  /* 0x000000ff0f077208 */ /* 0x000fe20002000000 */
[----:B------:R-:W-:Y:S01]  /*04c0*/  STS [R19], R8 ;  /* 0x0000000813007388 */ /* 0x000fe20000000800 */
[----:B------:R-:W1:Y:S03]  /*04d0*/  LDC.64 R12, c[0x0][0x220] ;  /* 0x00008800ff0c7b82 */ /* 0x000e660000000a00 */
[----:B------:R-:W-:Y:S04]  /*04e0*/  STS [R19+0xc], R9 ;  /* 0x00000c0913007388 */ /* 0x000fe80000000800 */
[----:B------:R-:W-:Y:S04]  /*04f0*/  STS [R19+0x18], R10 ;  /* 0x0000180a13007388 */ /* 0x000fe80000000800 */
[----:B------:R-:W-:Y:S04]  /*0500*/  STS [R19+0x24], R11 ;  /* 0x0000240b13007388 */ /* 0x000fe80000000800 */
[----:B------:R-:W-:Y:S04]  /*0510*/  STS [R19+0x4], R4 ;  /* 0x0000040413007388 */ /* 0x000fe80000000800 */
[----:B------:R-:W-:Y:S04]  /*0520*/  STS [R19+0x10], R5 ;  /* 0x0000100513007388 */ /* 0x000fe80000000800 */
[----:B------:R-:W-:Y:S04]  /*0530*/  STS [R19+0x1c], R6 ;  /* 0x00001c0613007388 */ /* 0x000fe80000000800 */
[----:B------:R2:W-:Y:S01]  /*0540*/  STS [R19+0x28], R7 ;  /* 0x0000280713007388 */ /* 0x0005e20000000800 */
[----:B------:R-:W-:Y:S01]  /*0550*/  BAR.SYNC.DEFER_BLOCKING 0x0 ;  /* 0x0000000000007b1d */ /* 0x000fe20000010000 */
[----:B------:R-:W-:-:S05]  /*0560*/  ISETP.GE.AND P0, PT, R0, 0x400, PT ;  /* 0x000004000000780c */ /* 0x000fca0003f06270 */
[----:B------:R-:W-:Y:S04]  /*0570*/  LDS R14, [R3] ;  /* 0x00000000030e7984 */ /* 0x000fe80000000800 */
[----:B------:R-:W3:Y:S04]  /*0580*/  LDS R15, [R3+0x4] ;  /* 0x00000400030f7984 */ /* 0x000ee80000000800 */
[----:B------:R-:W-:Y:S04]  /*0590*/  LDS R24, [R3+0x600] ;  /* 0x0006000003187984 */ /* 0x000fe80000000800 */
[----:B------:R-:W4:Y:S04]  /*05a0*/  LDS R25, [R3+0x604] ;  /* 0x0006040003197984 */ /* 0x000f280000000800 */
[----:B------:R-:W-:Y:S04]  /*05b0*/  LDS R22, [R3+0xc00] ;  /* 0x000c000003167984 */ /* 0x000fe80000000800 */
[----:B------:R-:W5:Y:S04]  /*05c0*/  LDS R23, [R3+0xc04] ;  /* 0x000c040003177984 */ /* 0x000f680000000800 */
[----:B------:R-:W-:Y:S04]  /*05d0*/  LDS R20, [R3+0x1200] ;  /* 0x0012000003147984 */ /* 0x000fe80000000800 */
[----:B------:R0:W5:Y:S01]  /*05e0*/  LDS R21, [R3+0x1204] ;  /* 0x0012040003157984 */ /* 0x0001620000000800 */
[----:B------:R-:W-:Y:S01]  /*05f0*/  ISETP.LT.AND P3, PT, R17, 0x200, !P0 ;  /* 0x000002001100780c */ /* 0x000fe20004761270 */
[----:B-1----:R-:W-:Y:S01]  /*0600*/  IMAD.WIDE R28, R29, 0x4, R12 ;  /* 0x000000041d1c7825 */ /* 0x002fe200078e020c */
[----:B--2---:R-:W-:-:S02]  /*0610*/  LOP3.LUT R19, R17, 0x80, RZ, 0xfc, !PT ;  /* 0x0000008011137812 */ /* 0x004fc400078efcff */
[----:B------:R-:W-:Y:S02]  /*0620*/  LOP3.LUT R17, R17, 0x180, RZ, 0xfc, !PT ;  /* 0x0000018011117812 */ /* 0x000fe400078efcff */
[C---:B------:R-:W-:Y:S01]  /*0630*/  ISETP.LT.AND P4, PT, R2.reuse, 0x200, !P0 ;  /* 0x000002000200780c */ /* 0x040fe20004781270 */
[----:B0-----:R-:W-:-:S06]  /*0640*/  IMAD R3, R2, 0x400, R0 ;  /* 0x0000040002037824 */ /* 0x001fcc00078e0200 */
[----:B---3--:R0:W-:Y:S01]  /*0650*/  @P3 STG.E.64 desc[UR6][R28.64], R14 ;  /* 0x0000000e1c003986 */ /* 0x0081e2000c101b06 */
[----:B------:R-:W-:Y:S02]  /*0660*/  ISETP.LT.AND P3, PT, R19, 0x200, !P0 ;  /* 0x000002001300780c */ /* 0x000fe40004761270 */
[----:B------:R-:W-:Y:S01]  /*0670*/  ISETP.LT.AND P0, PT, R17, 0x200, !P0 ;  /* 0x000002001100780c */ /* 0x000fe20004701270 */
[--C-:B------:R-:W-:Y:S02]  /*0680*/  IMAD R19, R19, 0x400, R0.reuse ;  /* 0x0000040013137824 */ /* 0x100fe400078e0200 */
[----:B------:R-:W-:Y:S02]  /*0690*/  IMAD R17, R17, 0x400, R0 ;  /* 0x0000040011117824 */ /* 0x000fe400078e0200 */
[----:B------:R-:W-:-:S04]  /*06a0*/  IMAD.WIDE R2, R3, 0x4, R12 ;  /* 0x0000000403027825 */ /* 0x000fc800078e020c */
[----:B0-----:R-:W-:-:S04]  /*06b0*/  IMAD.WIDE R28, R19, 0x4, R12 ;  /* 0x00000004131c7825 */ /* 0x001fc800078e020c */
[----:B------:R-:W-:Y:S01]  /*06c0*/  IMAD.WIDE R12, R17, 0x4, R12 ;  /* 0x00000004110c7825 */ /* 0x000fe200078e020c */
[----:B----4-:R0:W-:Y:S03]  /*06d0*/  @P3 STG.E.64 desc[UR6][R28.64], R24 ;  /* 0x000000181c003986 */ /* 0x0101e6000c101b06 */
[--C-:B------:R-:W-:Y:S01]  /*06e0*/  IMAD.WIDE R18, R18, 0x4, R26.reuse ;  /* 0x0000000412127825 */ /* 0x100fe200078e021a */
[----:B-----5:R0:W-:Y:S04]  /*06f0*/  @P4 STG.E.64 desc[UR6][R2.64], R22 ;  /* 0x0000001602004986 */ /* 0x0201e8000c101b06 */
[----:B------:R0:W-:Y:S01]  /*0700*/  @P0 STG.E.64 desc[UR6][R12.64], R20 ;  /* 0x000000140c000986 */ /* 0x0001e2000c101b06 */
[----:B------:R-:W-:-:S03]  /*0710*/  IMAD.WIDE R16, R16, 0x4, R26 ;  /* 0x0000000410107825 */ /* 0x000fc600078e021a */
[----:B------:R0:W-:Y:S02]  /*0720*/  @P2 STG.E.128 desc[UR6][R18.64], R8 ;  /* 0x0000000812002986 */ /* 0x0001e4000c101d06 */
[----:B0-----:R-:W-:Y:S05]  /*0730*/  @!P1 EXIT ;  /* 0x000000000000994d */ /* 0x001fea0003800000 */
[----:B------:R-:W-:Y:S01]  /*0740*/  STG.E.128 desc[UR6][R16.64], R4 ;  /* 0x0000000410007986 */ /* 0x000fe2000c101d06 */
[----:B------:R-:W-:Y:S05]  /*0750*/  EXIT ;  /* 0x000000000000794d */ /* 0x000fea0003800000 */
.L_x_0:
[----:B------:R-:W-:-:S00]  /*0760*/  BRA `(.L_x_0) ;  /* 0xfffffffc00fc7947 */ /* 0x000fc0000383ffff */
[----:B------:R-:W-:-:S00]  /*0770*/  NOP ;  /* 0x0000000000007918 */ /* 0x000fc00000000000 */
        /* <DEDUP_REMOVED lines=8> */
.L_x_1:


//--------------------- .nv.shared.triton_poi_fused_convolution_max_pool2d_with_indices_relu_7 --------------------------
	.section	.nv.shared.triton_poi_fused_convolution_max_pool2d_with_indices_relu_7,"aw",@nobits
	.sectionflags	@""
	.align	16
	.zero		1024


//--------------------- .nv.constant0.triton_poi_fused_convolution_max_pool2d_with_indices_relu_7 --------------------------
	.section	.nv.constant0.triton_poi_fused_convolution_max_pool2d_with_indices_relu_7,"a",@progbits
	.sectionflags	@""
	.align	4
.nv.constant0.triton_poi_fused_convolution_max_pool2d_with_indices_relu_7:
	.zero		568
